//
// Generated by NVIDIA NVVM Compiler
//
// Compiler Build ID: CL-36424714
// Cuda compilation tools, release 13.0, V13.0.88
// Based on NVVM 20.0.0
//

.version 9.0
.target sm_100
.address_size 64

	// .globl	_Z7copypadPfiiiS_iiiiii

.visible .entry _Z7copypadPfiiiS_iiiiii(
	.param .u64 .ptr .align 1 _Z7copypadPfiiiS_iiiiii_param_0,
	.param .u32 _Z7copypadPfiiiS_iiiiii_param_1,
	.param .u32 _Z7copypadPfiiiS_iiiiii_param_2,
	.param .u32 _Z7copypadPfiiiS_iiiiii_param_3,
	.param .u64 .ptr .align 1 _Z7copypadPfiiiS_iiiiii_param_4,
	.param .u32 _Z7copypadPfiiiS_iiiiii_param_5,
	.param .u32 _Z7copypadPfiiiS_iiiiii_param_6,
	.param .u32 _Z7copypadPfiiiS_iiiiii_param_7,
	.param .u32 _Z7copypadPfiiiS_iiiiii_param_8,
	.param .u32 _Z7copypadPfiiiS_iiiiii_param_9,
	.param .u32 _Z7copypadPfiiiS_iiiiii_param_10
)
{
	.reg .pred 	%p<13>;
	.reg .b32 	%r<181>;
	.reg .b32 	%f<16>;
	.reg .b64 	%rd<65>;

	ld.param.u64 	%rd3, [_Z7copypadPfiiiS_iiiiii_param_0];
	ld.param.u32 	%r69, [_Z7copypadPfiiiS_iiiiii_param_3];
	ld.param.u64 	%rd4, [_Z7copypadPfiiiS_iiiiii_param_4];
	ld.param.u32 	%r70, [_Z7copypadPfiiiS_iiiiii_param_5];
	ld.param.u32 	%r71, [_Z7copypadPfiiiS_iiiiii_param_6];
	ld.param.u32 	%r72, [_Z7copypadPfiiiS_iiiiii_param_7];
	cvta.to.global.u64 	%rd1, %rd3;
	cvta.to.global.u64 	%rd2, %rd4;
	mov.u32 	%r76, %ctaid.y;
	mov.u32 	%r77, %ntid.y;
	mul.lo.s32 	%r1, %r76, %r77;
	mov.u32 	%r2, %tid.y;
	add.s32 	%r3, %r1, %r2;
	mov.u32 	%r78, %ctaid.x;
	mov.u32 	%r79, %ntid.x;
	mul.lo.s32 	%r4, %r78, %r79;
	mov.u32 	%r5, %tid.x;
	add.s32 	%r6, %r4, %r5;
	setp.ge.s32 	%p1, %r3, %r71;
	setp.ge.s32 	%p2, %r6, %r72;
	or.pred  	%p3, %p1, %p2;
	@%p3 bra 	$L__BB0_13;
	setp.lt.s32 	%p4, %r70, 1;
	@%p4 bra 	$L__BB0_13;
	setp.lt.u32 	%p5, %r70, 8;
	mov.b32 	%r179, 0;
	@%p5 bra 	$L__BB0_5;
	ld.param.u32 	%r159, [_Z7copypadPfiiiS_iiiiii_param_10];
	ld.param.u32 	%r157, [_Z7copypadPfiiiS_iiiiii_param_9];
	ld.param.u32 	%r153, [_Z7copypadPfiiiS_iiiiii_param_8];
	ld.param.u32 	%r148, [_Z7copypadPfiiiS_iiiiii_param_2];
	and.b32  	%r81, %r70, 2147483640;
	neg.s32 	%r177, %r81;
	add.s32 	%r82, %r5, %r159;
	add.s32 	%r83, %r82, %r4;
	add.s32 	%r84, %r2, %r157;
	add.s32 	%r85, %r84, %r1;
	mul.lo.s32 	%r86, %r153, %r148;
	add.s32 	%r87, %r86, %r148;
	add.s32 	%r88, %r85, %r87;
	mad.lo.s32 	%r176, %r69, %r88, %r83;
	add.s32 	%r89, %r153, 2;
	mad.lo.s32 	%r90, %r148, %r89, %r85;
	mad.lo.s32 	%r175, %r69, %r90, %r83;
	add.s32 	%r91, %r153, 3;
	mad.lo.s32 	%r92, %r148, %r91, %r85;
	mad.lo.s32 	%r174, %r69, %r92, %r83;
	add.s32 	%r93, %r153, 4;
	mad.lo.s32 	%r94, %r148, %r93, %r85;
	mad.lo.s32 	%r173, %r69, %r94, %r83;
	add.s32 	%r95, %r153, 5;
	mad.lo.s32 	%r96, %r148, %r95, %r85;
	mad.lo.s32 	%r172, %r69, %r96, %r83;
	add.s32 	%r97, %r153, 6;
	mad.lo.s32 	%r98, %r148, %r97, %r85;
	mad.lo.s32 	%r171, %r69, %r98, %r83;
	add.s32 	%r99, %r153, 7;
	mad.lo.s32 	%r100, %r148, %r99, %r85;
	mad.lo.s32 	%r170, %r69, %r100, %r83;
	add.s32 	%r101, %r85, %r86;
	mad.lo.s32 	%r169, %r69, %r101, %r83;
	add.s32 	%r102, %r2, %r71;
	add.s32 	%r103, %r102, %r1;
	mad.lo.s32 	%r168, %r72, %r103, %r6;
	shl.b32 	%r104, %r71, 1;
	add.s32 	%r105, %r3, %r104;
	mad.lo.s32 	%r167, %r72, %r105, %r6;
	mad.lo.s32 	%r106, %r71, 3, %r3;
	mad.lo.s32 	%r166, %r72, %r106, %r6;
	shl.b32 	%r107, %r71, 2;
	add.s32 	%r108, %r3, %r107;
	mad.lo.s32 	%r165, %r72, %r108, %r6;
	mad.lo.s32 	%r109, %r71, 5, %r3;
	mad.lo.s32 	%r164, %r72, %r109, %r6;
	mad.lo.s32 	%r110, %r71, 6, %r3;
	mad.lo.s32 	%r163, %r72, %r110, %r6;
	mad.lo.s32 	%r111, %r71, 7, %r3;
	mad.lo.s32 	%r162, %r72, %r111, %r6;
	mad.lo.s32 	%r161, %r72, %r3, %r6;
$L__BB0_4:
	.pragma "nounroll";
	ld.param.u32 	%r149, [_Z7copypadPfiiiS_iiiiii_param_2];
	and.b32  	%r179, %r70, 2147483640;
	mul.wide.s32 	%rd5, %r161, 4;
	add.s64 	%rd6, %rd2, %rd5;
	ld.global.f32 	%f1, [%rd6];
	mul.wide.s32 	%rd7, %r169, 4;
	add.s64 	%rd8, %rd1, %rd7;
	st.global.f32 	[%rd8], %f1;
	mul.wide.s32 	%rd9, %r168, 4;
	add.s64 	%rd10, %rd2, %rd9;
	ld.global.f32 	%f2, [%rd10];
	mul.wide.s32 	%rd11, %r176, 4;
	add.s64 	%rd12, %rd1, %rd11;
	st.global.f32 	[%rd12], %f2;
	mul.wide.s32 	%rd13, %r167, 4;
	add.s64 	%rd14, %rd2, %rd13;
	ld.global.f32 	%f3, [%rd14];
	mul.wide.s32 	%rd15, %r175, 4;
	add.s64 	%rd16, %rd1, %rd15;
	st.global.f32 	[%rd16], %f3;
	mul.wide.s32 	%rd17, %r166, 4;
	add.s64 	%rd18, %rd2, %rd17;
	ld.global.f32 	%f4, [%rd18];
	mul.wide.s32 	%rd19, %r174, 4;
	add.s64 	%rd20, %rd1, %rd19;
	st.global.f32 	[%rd20], %f4;
	mul.wide.s32 	%rd21, %r165, 4;
	add.s64 	%rd22, %rd2, %rd21;
	ld.global.f32 	%f5, [%rd22];
	mul.wide.s32 	%rd23, %r173, 4;
	add.s64 	%rd24, %rd1, %rd23;
	st.global.f32 	[%rd24], %f5;
	mul.wide.s32 	%rd25, %r164, 4;
	add.s64 	%rd26, %rd2, %rd25;
	ld.global.f32 	%f6, [%rd26];
	mul.wide.s32 	%rd27, %r172, 4;
	add.s64 	%rd28, %rd1, %rd27;
	st.global.f32 	[%rd28], %f6;
	mul.wide.s32 	%rd29, %r163, 4;
	add.s64 	%rd30, %rd2, %rd29;
	ld.global.f32 	%f7, [%rd30];
	mul.wide.s32 	%rd31, %r171, 4;
	add.s64 	%rd32, %rd1, %rd31;
	st.global.f32 	[%rd32], %f7;
	mul.wide.s32 	%rd33, %r162, 4;
	add.s64 	%rd34, %rd2, %rd33;
	ld.global.f32 	%f8, [%rd34];
	mul.wide.s32 	%rd35, %r170, 4;
	add.s64 	%rd36, %rd1, %rd35;
	st.global.f32 	[%rd36], %f8;
	add.s32 	%r177, %r177, 8;
	mul.lo.s32 	%r112, %r69, %r149;
	shl.b32 	%r113, %r112, 3;
	add.s32 	%r176, %r176, %r113;
	add.s32 	%r175, %r175, %r113;
	add.s32 	%r174, %r174, %r113;
	add.s32 	%r173, %r173, %r113;
	add.s32 	%r172, %r172, %r113;
	add.s32 	%r171, %r171, %r113;
	add.s32 	%r170, %r170, %r113;
	add.s32 	%r169, %r169, %r113;
	mul.lo.s32 	%r114, %r72, %r71;
	shl.b32 	%r115, %r114, 3;
	add.s32 	%r168, %r168, %r115;
	add.s32 	%r167, %r167, %r115;
	add.s32 	%r166, %r166, %r115;
	add.s32 	%r165, %r165, %r115;
	add.s32 	%r164, %r164, %r115;
	add.s32 	%r163, %r163, %r115;
	add.s32 	%r162, %r162, %r115;
	add.s32 	%r161, %r161, %r115;
	setp.ne.s32 	%p6, %r177, 0;
	@%p6 bra 	$L__BB0_4;
$L__BB0_5:
	and.b32  	%r60, %r70, 7;
	setp.eq.s32 	%p7, %r60, 0;
	@%p7 bra 	$L__BB0_13;
	ld.param.u32 	%r160, [_Z7copypadPfiiiS_iiiiii_param_10];
	ld.param.u32 	%r158, [_Z7copypadPfiiiS_iiiiii_param_9];
	add.s32 	%r61, %r160, %r6;
	add.s32 	%r62, %r158, %r3;
	and.b32  	%r63, %r70, 3;
	setp.lt.u32 	%p8, %r60, 4;
	@%p8 bra 	$L__BB0_8;
	ld.param.u32 	%r154, [_Z7copypadPfiiiS_iiiiii_param_8];
	ld.param.u32 	%r150, [_Z7copypadPfiiiS_iiiiii_param_2];
	add.s32 	%r116, %r179, %r154;
	mad.lo.s32 	%r117, %r179, %r71, %r3;
	mad.lo.s32 	%r118, %r117, %r72, %r6;
	mul.wide.s32 	%rd37, %r118, 4;
	add.s64 	%rd38, %rd2, %rd37;
	ld.global.f32 	%f9, [%rd38];
	mad.lo.s32 	%r119, %r116, %r150, %r62;
	mad.lo.s32 	%r120, %r119, %r69, %r61;
	mul.wide.s32 	%rd39, %r120, 4;
	add.s64 	%rd40, %rd1, %rd39;
	st.global.f32 	[%rd40], %f9;
	add.s32 	%r121, %r117, %r71;
	mad.lo.s32 	%r122, %r121, %r72, %r6;
	mul.wide.s32 	%rd41, %r122, 4;
	add.s64 	%rd42, %rd2, %rd41;
	ld.global.f32 	%f10, [%rd42];
	add.s32 	%r123, %r119, %r150;
	mad.lo.s32 	%r124, %r123, %r69, %r61;
	mul.wide.s32 	%rd43, %r124, 4;
	add.s64 	%rd44, %rd1, %rd43;
	st.global.f32 	[%rd44], %f10;
	add.s32 	%r125, %r121, %r71;
	mad.lo.s32 	%r126, %r125, %r72, %r6;
	mul.wide.s32 	%rd45, %r126, 4;
	add.s64 	%rd46, %rd2, %rd45;
	ld.global.f32 	%f11, [%rd46];
	add.s32 	%r127, %r123, %r150;
	mad.lo.s32 	%r128, %r127, %r69, %r61;
	mul.wide.s32 	%rd47, %r128, 4;
	add.s64 	%rd48, %rd1, %rd47;
	st.global.f32 	[%rd48], %f11;
	add.s32 	%r129, %r125, %r71;
	mad.lo.s32 	%r130, %r129, %r72, %r6;
	mul.wide.s32 	%rd49, %r130, 4;
	add.s64 	%rd50, %rd2, %rd49;
	ld.global.f32 	%f12, [%rd50];
	add.s32 	%r131, %r127, %r150;
	mad.lo.s32 	%r132, %r131, %r69, %r61;
	mul.wide.s32 	%rd51, %r132, 4;
	add.s64 	%rd52, %rd1, %rd51;
	st.global.f32 	[%rd52], %f12;
	add.s32 	%r179, %r179, 4;
$L__BB0_8:
	setp.eq.s32 	%p9, %r63, 0;
	@%p9 bra 	$L__BB0_13;
	setp.eq.s32 	%p10, %r63, 1;
	@%p10 bra 	$L__BB0_11;
	ld.param.u32 	%r155, [_Z7copypadPfiiiS_iiiiii_param_8];
	ld.param.u32 	%r151, [_Z7copypadPfiiiS_iiiiii_param_2];
	add.s32 	%r133, %r179, %r155;
	mad.lo.s32 	%r134, %r179, %r71, %r3;
	mad.lo.s32 	%r135, %r134, %r72, %r6;
	mul.wide.s32 	%rd53, %r135, 4;
	add.s64 	%rd54, %rd2, %rd53;
	ld.global.f32 	%f13, [%rd54];
	mad.lo.s32 	%r136, %r133, %r151, %r62;
	mad.lo.s32 	%r137, %r136, %r69, %r61;
	mul.wide.s32 	%rd55, %r137, 4;
	add.s64 	%rd56, %rd1, %rd55;
	st.global.f32 	[%rd56], %f13;
	add.s32 	%r138, %r134, %r71;
	mad.lo.s32 	%r139, %r138, %r72, %r6;
	mul.wide.s32 	%rd57, %r139, 4;
	add.s64 	%rd58, %rd2, %rd57;
	ld.global.f32 	%f14, [%rd58];
	add.s32 	%r140, %r136, %r151;
	mad.lo.s32 	%r141, %r140, %r69, %r61;
	mul.wide.s32 	%rd59, %r141, 4;
	add.s64 	%rd60, %rd1, %rd59;
	st.global.f32 	[%rd60], %f14;
	add.s32 	%r179, %r179, 2;
$L__BB0_11:
	and.b32  	%r142, %r70, 1;
	setp.eq.b32 	%p11, %r142, 1;
	not.pred 	%p12, %p11;
	@%p12 bra 	$L__BB0_13;
	ld.param.u32 	%r156, [_Z7copypadPfiiiS_iiiiii_param_8];
	ld.param.u32 	%r152, [_Z7copypadPfiiiS_iiiiii_param_2];
	add.s32 	%r143, %r179, %r156;
	mad.lo.s32 	%r144, %r179, %r71, %r3;
	mad.lo.s32 	%r145, %r144, %r72, %r6;
	mul.wide.s32 	%rd61, %r145, 4;
	add.s64 	%rd62, %rd2, %rd61;
	ld.global.f32 	%f15, [%rd62];
	mad.lo.s32 	%r146, %r143, %r152, %r62;
	mad.lo.s32 	%r147, %r146, %r69, %r61;
	mul.wide.s32 	%rd63, %r147, 4;
	add.s64 	%rd64, %rd1, %rd63;
	st.global.f32 	[%rd64], %f15;
$L__BB0_13:
	ret;

}


// ===== COMPILED SASS (sm_100) =====

	.target	sm_100

	.elftype	@"ET_EXEC"


//--------------------- .note.nv.tkinfo           --------------------------
	.section	.note.nv.tkinfo,"",@"SHT_NOTE"
	.sectionflags	@"SHF_NOTE_NV_TKINFO"
	.tkinfo
        /*0018*/ 	.word	0x00000002
        /*0030*/ 	.string	""
        /*0030*/ 	.string	"ptxas"
        /*0030*/ 	.string	"Cuda compilation tools, release 13.0, V13.0.88"
        /*0030*/ 	.string	"Build cuda_13.0.r13.0/compiler.36424714_0"
        /*0030*/ 	.string	"-arch sm_100 -m 64 "



//--------------------- .note.nv.cuinfo           --------------------------
	.section	.note.nv.cuinfo,"",@"SHT_NOTE"
	.sectionflags	@"SHF_NOTE_NV_CUINFO"
        /*0018*/ 	.short	0x0002
        /*001a*/ 	.short	0x0064
        /*001c*/ 	.short	0x0082
	.zero		2


//--------------------- .nv.info                  --------------------------
	.section	.nv.info,"",@"SHT_CUDA_INFO"
	.align	4


	//----- nvinfo : EIATTR_REGCOUNT
	.align		4
        /*0000*/ 	.byte	0x04, 0x2f
        /*0002*/ 	.short	(.L_1 - .L_0)
	.align		4
.L_0:
        /*0004*/ 	.word	index@(_Z7copypadPfiiiS_iiiiii)
        /*0008*/ 	.word	0x00000028


	//----- nvinfo : EIATTR_FRAME_SIZE
	.align		4
.L_1:
        /*000c*/ 	.byte	0x04, 0x11
        /*000e*/ 	.short	(.L_3 - .L_2)
	.align		4
.L_2:
        /*0010*/ 	.word	index@(_Z7copypadPfiiiS_iiiiii)
        /*0014*/ 	.word	0x00000000


	//----- nvinfo : EIATTR_MIN_STACK_SIZE
	.align		4
.L_3:
        /*0018*/ 	.byte	0x04, 0x12
        /*001a*/ 	.short	(.L_5 - .L_4)
	.align		4
.L_4:
        /*001c*/ 	.word	index@(_Z7copypadPfiiiS_iiiiii)
        /*0020*/ 	.word	0x00000000
.L_5:


//--------------------- .nv.compat                --------------------------
	.section	.nv.compat,"",@"SHT_CUDA_COMPAT_INFO"
	.align	4
        /*0000*/ 	.byte	0x02, 0x09, 0x00, 0x00, 0x02, 0x02, 0x01, 0x00, 0x02, 0x05, 0x05, 0x00, 0x03, 0x07, 0x01, 0x01
        /*0010*/ 	.byte	0x02, 0x03, 0x00, 0x00, 0x02, 0x06, 0x01, 0x00, 0x04, 0x0b, 0x08, 0x00, 0x09, 0x00, 0x00, 0x00
        /*0020*/ 	.byte	0x00, 0x00, 0x00, 0x00


//--------------------- .nv.info._Z7copypadPfiiiS_iiiiii --------------------------
	.section	.nv.info._Z7copypadPfiiiS_iiiiii,"",@"SHT_CUDA_INFO"
	.sectionflags	@""
	.align	4


	//----- nvinfo : EIATTR_CUDA_API_VERSION
	.align		4
        /*0000*/ 	.byte	0x04, 0x37
        /*0002*/ 	.short	(.L_7 - .L_6)
.L_6:
        /*0004*/ 	.word	0x00000082


	//----- nvinfo : EIATTR_KPARAM_INFO
	.align		4
.L_7:
        /*0008*/ 	.byte	0x04, 0x17
        /*000a*/ 	.short	(.L_9 - .L_8)
.L_8:
        /*000c*/ 	.word	0x00000000
        /*0010*/ 	.short	0x000a
        /*0012*/ 	.short	0x0034
        /*0014*/ 	.byte	0x00, 0xf0, 0x11, 0x00


	//----- nvinfo : EIATTR_KPARAM_INFO
	.align		4
.L_9:
        /*0018*/ 	.byte	0x04, 0x17
        /*001a*/ 	.short	(.L_11 - .L_10)
.L_10:
        /*001c*/ 	.word	0x00000000
        /*0020*/ 	.short	0x0009
        /*0022*/ 	.short	0x0030
        /*0024*/ 	.byte	0x00, 0xf0, 0x11, 0x00


	//----- nvinfo : EIATTR_KPARAM_INFO
	.align		4
.L_11:
        /*0028*/ 	.byte	0x04, 0x17
        /*002a*/ 	.short	(.L_13 - .L_12)
.L_12:
        /*002c*/ 	.word	0x00000000
        /*0030*/ 	.short	0x0008
        /*0032*/ 	.short	0x002c
        /*0034*/ 	.byte	0x00, 0xf0, 0x11, 0x00


	//----- nvinfo : EIATTR_KPARAM_INFO
	.align		4
.L_13:
        /*0038*/ 	.byte	0x04, 0x17
        /*003a*/ 	.short	(.L_15 - .L_14)
.L_14:
        /*003c*/ 	.word	0x00000000
        /*0040*/ 	.short	0x0007
        /*0042*/ 	.short	0x0028
        /*0044*/ 	.byte	0x00, 0xf0, 0x11, 0x00


	//----- nvinfo : EIATTR_KPARAM_INFO
	.align		4
.L_15:
        /*0048*/ 	.byte	0x04, 0x17
        /*004a*/ 	.short	(.L_17 - .L_16)
.L_16:
        /*004c*/ 	.word	0x00000000
        /*0050*/ 	.short	0x0006
        /*0052*/ 	.short	0x0024
        /*0054*/ 	.byte	0x00, 0xf0, 0x11, 0x00


	//----- nvinfo : EIATTR_KPARAM_INFO
	.align		4
.L_17:
        /*0058*/ 	.byte	0x04, 0x17
        /*005a*/ 	.short	(.L_19 - .L_18)
.L_18:
        /*005c*/ 	.word	0x00000000
        /*0060*/ 	.short	0x0005
        /*0062*/ 	.short	0x0020
        /*0064*/ 	.byte	0x00, 0xf0, 0x11, 0x00


	//----- nvinfo : EIATTR_KPARAM_INFO
	.align		4
.L_19:
        /*0068*/ 	.byte	0x04, 0x17
        /*006a*/ 	.short	(.L_21 - .L_20)
.L_20:
        /*006c*/ 	.word	0x00000000
        /*0070*/ 	.short	0x0004
        /*0072*/ 	.short	0x0018
        /*0074*/ 	.byte	0x00, 0xf5, 0x21, 0x00


	//----- nvinfo : EIATTR_KPARAM_INFO
	.align		4
.L_21:
        /*0078*/ 	.byte	0x04, 0x17
        /*007a*/ 	.short	(.L_23 - .L_22)
.L_22:
        /*007c*/ 	.word	0x00000000
        /*0080*/ 	.short	0x0003
        /*0082*/ 	.short	0x0010
        /*0084*/ 	.byte	0x00, 0xf0, 0x11, 0x00


	//----- nvinfo : EIATTR_KPARAM_INFO
	.align		4
.L_23:
        /*0088*/ 	.byte	0x04, 0x17
        /*008a*/ 	.short	(.L_25 - .L_24)
.L_24:
        /*008c*/ 	.word	0x00000000
        /*0090*/ 	.short	0x0002
        /*0092*/ 	.short	0x000c
        /*0094*/ 	.byte	0x00, 0xf0, 0x11, 0x00


	//----- nvinfo : EIATTR_KPARAM_INFO
	.align		4
.L_25:
        /*0098*/ 	.byte	0x04, 0x17
        /*009a*/ 	.short	(.L_27 - .L_26)
.L_26:
        /*009c*/ 	.word	0x00000000
        /*00a0*/ 	.short	0x0001
        /*00a2*/ 	.short	0x0008
        /*00a4*/ 	.byte	0x00, 0xf0, 0x11, 0x00


	//----- nvinfo : EIATTR_KPARAM_INFO
	.align		4
.L_27:
        /*00a8*/ 	.byte	0x04, 0x17
        /*00aa*/ 	.short	(.L_29 - .L_28)
.L_28:
        /*00ac*/ 	.word	0x00000000
        /*00b0*/ 	.short	0x0000
        /*00b2*/ 	.short	0x0000
        /*00b4*/ 	.byte	0x00, 0xf5, 0x21, 0x00


	//----- nvinfo : EIATTR_SPARSE_MMA_MASK
	.align		4
.L_29:
        /*00b8*/ 	.byte	0x03, 0x50
        /*00ba*/ 	.short	0x0000


	//----- nvinfo : EIATTR_MAXREG_COUNT
	.align		4
        /*00bc*/ 	.byte	0x03, 0x1b
        /*00be*/ 	.short	0x00ff


	//----- nvinfo : EIATTR_MERCURY_ISA_VERSION
	.align		4
        /*00c0*/ 	.byte	0x03, 0x5f
        /*00c2*/ 	.short	0x0101


	//----- nvinfo : EIATTR_VRC_CTA_INIT_COUNT
	.align		4
        /*00c4*/ 	.byte	0x02, 0x4a
	.zero		1
	.zero		1


	//----- nvinfo : EIATTR_EXIT_INSTR_OFFSETS
	.align		4
        /*00c8*/ 	.byte	0x04, 0x1c
        /*00ca*/ 	.short	(.L_31 - .L_30)


	//   ....[0]....
.L_30:
        /*00cc*/ 	.word	0x000000f0


	//   ....[1]....
        /*00d0*/ 	.word	0x00000120


	//   ....[2]....
        /*00d4*/ 	.word	0x000007e0


	//   ....[3]....
        /*00d8*/ 	.word	0x00000ad0


	//   ....[4]....
        /*00dc*/ 	.word	0x00000c90


	//   ....[5]....
        /*00e0*/ 	.word	0x00000d80


	//----- nvinfo : EIATTR_CBANK_PARAM_SIZE
	.align		4
.L_31:
        /*00e4*/ 	.byte	0x03, 0x19
        /*00e6*/ 	.short	0x0038


	//----- nvinfo : EIATTR_PARAM_CBANK
	.align		4
        /*00e8*/ 	.byte	0x04, 0x0a
        /*00ea*/ 	.short	(.L_33 - .L_32)
	.align		4
.L_32:
        /*00ec*/ 	.word	index@(.nv.constant0._Z7copypadPfiiiS_iiiiii)
        /*00f0*/ 	.short	0x0380
        /*00f2*/ 	.short	0x0038


	//----- nvinfo : EIATTR_SW_WAR
	.align		4
.L_33:
        /*00f4*/ 	.byte	0x04, 0x36
        /*00f6*/ 	.short	(.L_35 - .L_34)
.L_34:
        /*00f8*/ 	.word	0x00000008
.L_35:


//--------------------- .nv.callgraph             --------------------------
	.section	.nv.callgraph,"",@"SHT_CUDA_CALLGRAPH"
	.align	4
	.sectionentsize	8
	.align		4
        /*0000*/ 	.word	0x00000000
	.align		4
        /*0004*/ 	.word	0xffffffff
	.align		4
        /*0008*/ 	.word	0x00000000
	.align		4
        /*000c*/ 	.word	0xfffffffe
	.align		4
        /*0010*/ 	.word	0x00000000
	.align		4
        /*0014*/ 	.word	0xfffffffd
	.align		4
        /*0018*/ 	.word	0x00000000
	.align		4
        /*001c*/ 	.word	0xfffffffc


//--------------------- .text._Z7copypadPfiiiS_iiiiii --------------------------
	.section	.text._Z7copypadPfiiiS_iiiiii,"ax",@progbits
	.align	128
        .global         _Z7copypadPfiiiS_iiiiii
        .type           _Z7copypadPfiiiS_iiiiii,@function
        .size           _Z7copypadPfiiiS_iiiiii,(.L_x_5 - _Z7copypadPfiiiS_iiiiii)
        .other          _Z7copypadPfiiiS_iiiiii,@"STO_CUDA_ENTRY STV_DEFAULT"
_Z7copypadPfiiiS_iiiiii:
.text._Z7copypadPfiiiS_iiiiii:
[----:B------:R-:W-:Y:S01]  /*0000*/  LDC R1, c[0x0][0x37c] ;  /* 0x0000df00ff017b82 */ /* 0x000fe20000000800 */
[----:B------:R-:W0:Y:S07]  /*0010*/  S2R R12, SR_TID.X ;  /* 0x00000000000c7919 */ /* 0x000e2e0000002100 */
[----:B------:R-:W1:Y:S01]  /*0020*/  S2UR UR5, SR_CTAID.X ;  /* 0x00000000000579c3 */ /* 0x000e620000002500 */
[----:B------:R-:W2:Y:S01]  /*0030*/  LDCU UR6, c[0x0][0x364] ;  /* 0x00006c80ff0677ac */ /* 0x000ea20008000800 */
[----:B------:R-:W3:Y:S01]  /*0040*/  S2R R25, SR_TID.Y ;  /* 0x0000000000197919 */ /* 0x000ee20000002200 */
[----:B------:R-:W1:Y:S05]  /*0050*/  LDCU UR7, c[0x0][0x360] ;  /* 0x00006c00ff0777ac */ /* 0x000e6a0008000800 */
[----:B------:R-:W2:Y:S01]  /*0060*/  S2UR UR4, SR_CTAID.Y ;  /* 0x00000000000479c3 */ /* 0x000ea20000002600 */
[----:B------:R-:W4:Y:S07]  /*0070*/  LDCU UR14, c[0x0][0x3a8] ;  /* 0x00007500ff0e77ac */ /* 0x000f2e0008000800 */
[----:B------:R-:W5:Y:S01]  /*0080*/  LDC R0, c[0x0][0x3a4] ;  /* 0x0000e900ff007b82 */ /* 0x000f620000000800 */
[----:B-1----:R-:W-:-:S06]  /*0090*/  UIMAD UR5, UR5, UR7, URZ ;  /* 0x00000007050572a4 */ /* 0x002fcc000f8e02ff */
[----:B0-----:R-:W-:Y:S01]  /*00a0*/  IADD3 R2, PT, PT, R12, UR5, RZ ;  /* 0x000000050c027c10 */ /* 0x001fe2000fffe0ff */
[----:B--2---:R-:W-:-:S03]  /*00b0*/  UIMAD UR4, UR4, UR6, URZ ;  /* 0x00000006040472a4 */ /* 0x004fc6000f8e02ff */
[----:B----4-:R-:W-:-:S03]  /*00c0*/  ISETP.GE.AND P0, PT, R2, UR14, PT ;  /* 0x0000000e02007c0c */ /* 0x010fc6000bf06270 */
[----:B---3--:R-:W-:-:S04]  /*00d0*/  IADD3 R3, PT, PT, R25, UR4, RZ ;  /* 0x0000000419037c10 */ /* 0x008fc8000fffe0ff */
[----:B-----5:R-:W-:-:S13]  /*00e0*/  ISETP.GE.OR P0, PT, R3, R0, P0 ;  /* 0x000000000300720c */ /* 0x020fda0000706670 */
[----:B------:R-:W-:Y:S05]  /*00f0*/  @P0 EXIT ;  /* 0x000000000000094d */ /* 0x000fea0003800000 */
[----:B------:R-:W0:Y:S02]  /*0100*/  LDC R4, c[0x0][0x3a0] ;  /* 0x0000e800ff047b82 */ /* 0x000e240000000800 */
[----:B0-----:R-:W-:-:S13]  /*0110*/  ISETP.GE.AND P0, PT, R4, 0x1, PT ;  /* 0x000000010400780c */ /* 0x001fda0003f06270 */
[----:B------:R-:W-:Y:S05]  /*0120*/  @!P0 EXIT ;  /* 0x000000000000894d */ /* 0x000fea0003800000 */
[----:B------:R-:W-:Y:S01]  /*0130*/  ISETP.GE.U32.AND P0, PT, R4, 0x8, PT ;  /* 0x000000080400780c */ /* 0x000fe20003f06070 */
[----:B------:R-:W0:Y:S01]  /*0140*/  LDCU.64 UR12, c[0x0][0x358] ;  /* 0x00006b00ff0c77ac */ /* 0x000e220008000a00 */
[----:B------:R-:W-:-:S11]  /*0150*/  HFMA2 R7, -RZ, RZ, 0, 0 ;  /* 0x00000000ff077431 */ /* 0x000fd600000001ff */
[----:B------:R-:W-:Y:S05]  /*0160*/  @!P0 BRA `(.L_x_0) ;  /* 0x0000000400988947 */ /* 0x000fea0003800000 */
[----:B------:R-:W1:Y:S01]  /*0170*/  LDC.64 R8, c[0x0][0x3b0] ;  /* 0x0000ec00ff087b82 */ /* 0x000e620000000a00 */
[----:B------:R-:W2:Y:S01]  /*0180*/  LDCU UR15, c[0x0][0x3ac] ;  /* 0x00007580ff0f77ac */ /* 0x000ea20008000800 */
[C---:B------:R-:W-:Y:S01]  /*0190*/  LEA R31, R0.reuse, R3, 0x2 ;  /* 0x00000003001f7211 */ /* 0x040fe200078e10ff */
[--C-:B------:R-:W-:Y:S01]  /*01a0*/  IMAD R33, R0, 0x5, R3.reuse ;  /* 0x0000000500217824 */ /* 0x100fe200078e0203 */
[----:B------:R-:W-:Y:S01]  /*01b0*/  LOP3.LUT R34, R4, 0x7ffffff8, RZ, 0xc0, !PT ;  /* 0x7ffffff804227812 */ /* 0x000fe200078ec0ff */
[----:B------:R-:W3:Y:S01]  /*01c0*/  LDCU UR16, c[0x0][0x390] ;  /* 0x00007200ff1077ac */ /* 0x000ee20008000800 */
[C-C-:B------:R-:W-:Y:S02]  /*01d0*/  IMAD R35, R0.reuse, 0x6, R3.reuse ;  /* 0x0000000600237824 */ /* 0x140fe400078e0203 */
[----:B------:R-:W4:Y:S01]  /*01e0*/  LDC R5, c[0x0][0x38c] ;  /* 0x0000e300ff057b82 */ /* 0x000f220000000800 */
[----:B------:R-:W-:Y:S01]  /*01f0*/  IMAD R37, R0, 0x7, R3 ;  /* 0x0000000700257824 */ /* 0x000fe200078e0203 */
[----:B------:R-:W-:Y:S01]  /*0200*/  IADD3 R34, PT, PT, -R34, RZ, RZ ;  /* 0x000000ff22227210 */ /* 0x000fe20007ffe1ff */
[----:B------:R-:W-:-:S02]  /*0210*/  IMAD R30, R3, UR14, R2 ;  /* 0x0000000e031e7c24 */ /* 0x000fc4000f8e0202 */
[--C-:B------:R-:W-:Y:S02]  /*0220*/  IMAD R31, R31, UR14, R2.reuse ;  /* 0x0000000e1f1f7c24 */ /* 0x100fe4000f8e0202 */
[--C-:B------:R-:W-:Y:S02]  /*0230*/  IMAD R33, R33, UR14, R2.reuse ;  /* 0x0000000e21217c24 */ /* 0x100fe4000f8e0202 */
[--C-:B------:R-:W-:Y:S01]  /*0240*/  IMAD R35, R35, UR14, R2.reuse ;  /* 0x0000000e23237c24 */ /* 0x100fe2000f8e0202 */
[----:B--2---:R-:W-:Y:S01]  /*0250*/  UIADD3 UR6, UPT, UPT, UR15, 0x2, URZ ;  /* 0x000000020f067890 */ /* 0x004fe2000fffe0ff */
[----:B------:R-:W-:Y:S01]  /*0260*/  IMAD R37, R37, UR14, R2 ;  /* 0x0000000e25257c24 */ /* 0x000fe2000f8e0202 */
[----:B------:R-:W-:Y:S02]  /*0270*/  UIADD3 UR8, UPT, UPT, UR15, 0x4, URZ ;  /* 0x000000040f087890 */ /* 0x000fe4000fffe0ff */
[----:B------:R-:W-:Y:S01]  /*0280*/  UIADD3 UR9, UPT, UPT, UR15, 0x5, URZ ;  /* 0x000000050f097890 */ /* 0x000fe2000fffe0ff */
[----:B-1----:R-:W-:Y:S01]  /*0290*/  IADD3 R6, PT, PT, R8, UR4, R25 ;  /* 0x0000000408067c10 */ /* 0x002fe2000fffe019 */
[----:B------:R-:W-:Y:S01]  /*02a0*/  UIADD3 UR10, UPT, UPT, UR15, 0x6, URZ ;  /* 0x000000060f0a7890 */ /* 0x000fe2000fffe0ff */
[----:B------:R-:W-:Y:S01]  /*02b0*/  IADD3 R12, PT, PT, R9, UR5, R12 ;  /* 0x00000005090c7c10 */ /* 0x000fe2000fffe00c */
[----:B------:R-:W-:-:S02]  /*02c0*/  UIADD3 UR7, UPT, UPT, UR15, 0x3, URZ ;  /* 0x000000030f077890 */ /* 0x000fc4000fffe0ff */
[----:B------:R-:W-:Y:S02]  /*02d0*/  UIADD3 UR11, UPT, UPT, UR15, 0x7, URZ ;  /* 0x000000070f0b7890 */ /* 0x000fe4000fffe0ff */
[C---:B----4-:R-:W-:Y:S02]  /*02e0*/  IMAD R7, R5.reuse, UR15, R5 ;  /* 0x0000000f05077c24 */ /* 0x050fe4000f8e0205 */
[C-C-:B------:R-:W-:Y:S02]  /*02f0*/  IMAD R9, R5.reuse, UR6, R6.reuse ;  /* 0x0000000605097c24 */ /* 0x140fe4000f8e0206 */
[C-C-:B------:R-:W-:Y:S01]  /*0300*/  IMAD R15, R5.reuse, UR8, R6.reuse ;  /* 0x00000008050f7c24 */ /* 0x140fe2000f8e0206 */
[----:B------:R-:W-:Y:S01]  /*0310*/  IADD3 R7, PT, PT, R6, R7, RZ ;  /* 0x0000000706077210 */ /* 0x000fe20007ffe0ff */
[C-C-:B------:R-:W-:Y:S02]  /*0320*/  IMAD R17, R5.reuse, UR9, R6.reuse ;  /* 0x0000000905117c24 */ /* 0x140fe4000f8e0206 */
[----:B------:R-:W-:-:S02]  /*0330*/  IMAD R19, R5, UR10, R6 ;  /* 0x0000000a05137c24 */ /* 0x000fc4000f8e0206 */
[C-C-:B------:R-:W-:Y:S02]  /*0340*/  IMAD R11, R5.reuse, UR7, R6.reuse ;  /* 0x00000007050b7c24 */ /* 0x140fe4000f8e0206 */
[C-C-:B------:R-:W-:Y:S02]  /*0350*/  IMAD R21, R5.reuse, UR11, R6.reuse ;  /* 0x0000000b05157c24 */ /* 0x140fe4000f8e0206 */
[----:B------:R-:W-:Y:S02]  /*0360*/  IMAD R23, R5, UR15, R6 ;  /* 0x0000000f05177c24 */ /* 0x000fe4000f8e0206 */
[--C-:B---3--:R-:W-:Y:S02]  /*0370*/  IMAD R6, R9, UR16, R12.reuse ;  /* 0x0000001009067c24 */ /* 0x108fe4000f8e020c */
[--C-:B------:R-:W-:Y:S01]  /*0380*/  IMAD R8, R15, UR16, R12.reuse ;  /* 0x000000100f087c24 */ /* 0x100fe2000f8e020c */
[C---:B------:R-:W-:Y:S01]  /*0390*/  IADD3 R15, PT, PT, R0.reuse, UR4, R25 ;  /* 0x00000004000f7c10 */ /* 0x040fe2000fffe019 */
[--C-:B------:R-:W-:Y:S01]  /*03a0*/  IMAD R9, R17, UR16, R12.reuse ;  /* 0x0000001011097c24 */ /* 0x100fe2000f8e020c */
[----:B------:R-:W-:Y:S01]  /*03b0*/  LEA R17, R0, R3, 0x1 ;  /* 0x0000000300117211 */ /* 0x000fe200078e08ff */
[----:B------:R-:W-:-:S02]  /*03c0*/  IMAD R10, R19, UR16, R12 ;  /* 0x00000010130a7c24 */ /* 0x000fc4000f8e020c */
[----:B------:R-:W-:Y:S02]  /*03d0*/  IMAD R19, R0, 0x3, R3 ;  /* 0x0000000300137824 */ /* 0x000fe400078e0203 */
[--C-:B------:R-:W-:Y:S02]  /*03e0*/  IMAD R13, R7, UR16, R12.reuse ;  /* 0x00000010070d7c24 */ /* 0x100fe4000f8e020c */
[--C-:B------:R-:W-:Y:S02]  /*03f0*/  IMAD R7, R11, UR16, R12.reuse ;  /* 0x000000100b077c24 */ /* 0x100fe4000f8e020c */
[----:B------:R-:W-:Y:S02]  /*0400*/  IMAD R11, R21, UR16, R12 ;  /* 0x00000010150b7c24 */ /* 0x000fe4000f8e020c */
[----:B------:R-:W-:Y:S02]  /*0410*/  IMAD R32, R15, UR14, R2 ;  /* 0x0000000e0f207c24 */ /* 0x000fe4000f8e0202 */
[----:B------:R-:W-:-:S02]  /*0420*/  IMAD R12, R23, UR16, R12 ;  /* 0x00000010170c7c24 */ /* 0x000fc4000f8e020c */
[--C-:B------:R-:W-:Y:S02]  /*0430*/  IMAD R14, R17, UR14, R2.reuse ;  /* 0x0000000e110e7c24 */ /* 0x100fe4000f8e0202 */
[----:B------:R-:W-:-:S07]  /*0440*/  IMAD R15, R19, UR14, R2 ;  /* 0x0000000e130f7c24 */ /* 0x000fce000f8e0202 */
.L_x_1:
[----:B-1----:R-:W1:Y:S02]  /*0450*/  LDC.64 R18, c[0x0][0x398] ;  /* 0x0000e600ff127b82 */ /* 0x002e640000000a00 */
[----:B-1----:R-:W-:-:S05]  /*0460*/  IMAD.WIDE R16, R30, 0x4, R18 ;  /* 0x000000041e107825 */ /* 0x002fca00078e0212 */
[----:B0-----:R0:W2:Y:S01]  /*0470*/  LDG.E R36, desc[UR12][R16.64] ;  /* 0x0000000c10247981 */ /* 0x0010a2000c1e1900 */
[----:B------:R-:W-:Y:S01]  /*0480*/  IMAD.WIDE R20, R32, 0x4, R18 ;  /* 0x0000000420147825 */ /* 0x000fe200078e0212 */
[----:B0-----:R-:W0:Y:S03]  /*0490*/  LDC.64 R16, c[0x0][0x380] ;  /* 0x0000e000ff107b82 */ /* 0x001e260000000a00 */
[----:B0-----:R-:W-:-:S05]  /*04a0*/  IMAD.WIDE R28, R12, 0x4, R16 ;  /* 0x000000040c1c7825 */ /* 0x001fca00078e0210 */
[----:B--2---:R-:W-:Y:S04]  /*04b0*/  STG.E desc[UR12][R28.64], R36 ;  /* 0x000000241c007986 */ /* 0x004fe8000c10190c */
[----:B------:R-:W2:Y:S01]  /*04c0*/  LDG.E R27, desc[UR12][R20.64] ;  /* 0x0000000c141b7981 */ /* 0x000ea2000c1e1900 */
[----:B------:R-:W-:-:S04]  /*04d0*/  IMAD.WIDE R22, R13, 0x4, R16 ;  /* 0x000000040d167825 */ /* 0x000fc800078e0210 */
[----:B------:R-:W-:Y:S01]  /*04e0*/  IMAD.WIDE R24, R14, 0x4, R18 ;  /* 0x000000040e187825 */ /* 0x000fe200078e0212 */
[----:B--2---:R0:W-:Y:S05]  /*04f0*/  STG.E desc[UR12][R22.64], R27 ;  /* 0x0000001b16007986 */ /* 0x0041ea000c10190c */
[----:B------:R-:W2:Y:S01]  /*0500*/  LDG.E R25, desc[UR12][R24.64] ;  /* 0x0000000c18197981 */ /* 0x000ea2000c1e1900 */
[----:B0-----:R-:W-:-:S04]  /*0510*/  IMAD.WIDE R26, R6, 0x4, R16 ;  /* 0x00000004061a7825 */ /* 0x001fc800078e0210 */
[----:B------:R-:W-:Y:S01]  /*0520*/  IMAD.WIDE R22, R15, 0x4, R18 ;  /* 0x000000040f167825 */ /* 0x000fe200078e0212 */
[----:B--2---:R-:W-:Y:S04]  /*0530*/  STG.E desc[UR12][R26.64], R25 ;  /* 0x000000191a007986 */ /* 0x004fe8000c10190c */
[----:B------:R-:W2:Y:S01]  /*0540*/  LDG.E R36, desc[UR12][R22.64] ;  /* 0x0000000c16247981 */ /* 0x000ea2000c1e1900 */
[----:B------:R-:W-:-:S04]  /*0550*/  IMAD.WIDE R20, R7, 0x4, R16 ;  /* 0x0000000407147825 */ /* 0x000fc800078e0210 */
[--C-:B------:R-:W-:Y:S01]  /*0560*/  IMAD.WIDE R28, R31, 0x4, R18.reuse ;  /* 0x000000041f1c7825 */ /* 0x100fe200078e0212 */
[----:B--2---:R0:W-:Y:S05]  /*0570*/  STG.E desc[UR12][R20.64], R36 ;  /* 0x0000002414007986 */ /* 0x0041ea000c10190c */
[----:B------:R-:W2:Y:S01]  /*0580*/  LDG.E R29, desc[UR12][R28.64] ;  /* 0x0000000c1c1d7981 */ /* 0x000ea2000c1e1900 */
[----:B------:R-:W-:-:S04]  /*0590*/  IMAD.WIDE R22, R33, 0x4, R18 ;  /* 0x0000000421167825 */ /* 0x000fc800078e0212 */
[----:B0-----:R-:W-:-:S05]  /*05a0*/  IMAD.WIDE R20, R8, 0x4, R16 ;  /* 0x0000000408147825 */ /* 0x001fca00078e0210 */
[----:B--2---:R0:W-:Y:S04]  /*05b0*/  STG.E desc[UR12][R20.64], R29 ;  /* 0x0000001d14007986 */ /* 0x0041e8000c10190c */
[----:B------:R-:W2:Y:S01]  /*05c0*/  LDG.E R28, desc[UR12][R22.64] ;  /* 0x0000000c161c7981 */ /* 0x000ea2000c1e1900 */
[----:B------:R-:W-:-:S04]  /*05d0*/  IMAD.WIDE R24, R9, 0x4, R16 ;  /* 0x0000000409187825 */ /* 0x000fc800078e0210 */
[----:B------:R-:W-:Y:S01]  /*05e0*/  IMAD.WIDE R26, R35, 0x4, R18 ;  /* 0x00000004231a7825 */ /* 0x000fe200078e0212 */
[----:B--2---:R1:W-:Y:S05]  /*05f0*/  STG.E desc[UR12][R24.64], R28 ;  /* 0x0000001c18007986 */ /* 0x0043ea000c10190c */
[----:B------:R-:W2:Y:S01]  /*0600*/  LDG.E R27, desc[UR12][R26.64] ;  /* 0x0000000c1a1b7981 */ /* 0x000ea2000c1e1900 */
[----:B------:R-:W-:-:S04]  /*0610*/  IMAD.WIDE R22, R10, 0x4, R16 ;  /* 0x000000040a167825 */ /* 0x000fc800078e0210 */
[----:B------:R-:W-:Y:S01]  /*0620*/  IMAD.WIDE R18, R37, 0x4, R18 ;  /* 0x0000000425127825 */ /* 0x000fe200078e0212 */
[----:B------:R-:W-:-:S04]  /*0630*/  IADD3 R34, PT, PT, R34, 0x8, RZ ;  /* 0x0000000822227810 */ /* 0x000fc80007ffe0ff */
[----:B------:R-:W-:Y:S01]  /*0640*/  ISETP.NE.AND P0, PT, R34, RZ, PT ;  /* 0x000000ff2200720c */ /* 0x000fe20003f05270 */
[----:B--2---:R1:W-:Y:S04]  /*0650*/  STG.E desc[UR12][R22.64], R27 ;  /* 0x0000001b16007986 */ /* 0x0043e8000c10190c */
[----:B------:R-:W2:Y:S01]  /*0660*/  LDG.E R19, desc[UR12][R18.64] ;  /* 0x0000000c12137981 */ /* 0x000ea2000c1e1900 */
[----:B------:R-:W-:-:S04]  /*0670*/  IMAD.WIDE R16, R11, 0x4, R16 ;  /* 0x000000040b107825 */ /* 0x000fc800078e0210 */
[----:B------:R-:W-:Y:S02]  /*0680*/  IMAD R36, R0, UR14, RZ ;  /* 0x0000000e00247c24 */ /* 0x000fe4000f8e02ff */
[----:B0-----:R-:W-:-:S03]  /*0690*/  IMAD R20, R5, UR16, RZ ;  /* 0x0000001005147c24 */ /* 0x001fc6000f8e02ff */
[C---:B------:R-:W-:Y:S02]  /*06a0*/  LEA R32, R36.reuse, R32, 0x3 ;  /* 0x0000002024207211 */ /* 0x040fe400078e18ff */
[C---:B------:R-:W-:Y:S02]  /*06b0*/  LEA R14, R36.reuse, R14, 0x3 ;  /* 0x0000000e240e7211 */ /* 0x040fe400078e18ff */
[C---:B------:R-:W-:Y:S02]  /*06c0*/  LEA R15, R36.reuse, R15, 0x3 ;  /* 0x0000000f240f7211 */ /* 0x040fe400078e18ff */
[C---:B------:R-:W-:Y:S02]  /*06d0*/  LEA R31, R36.reuse, R31, 0x3 ;  /* 0x0000001f241f7211 */ /* 0x040fe400078e18ff */
[C---:B------:R-:W-:Y:S02]  /*06e0*/  LEA R33, R36.reuse, R33, 0x3 ;  /* 0x0000002124217211 */ /* 0x040fe400078e18ff */
[----:B------:R-:W-:-:S02]  /*06f0*/  LEA R35, R36, R35, 0x3 ;  /* 0x0000002324237211 */ /* 0x000fc400078e18ff */
[C---:B------:R-:W-:Y:S02]  /*0700*/  LEA R37, R36.reuse, R37, 0x3 ;  /* 0x0000002524257211 */ /* 0x040fe400078e18ff */
[----:B------:R-:W-:Y:S02]  /*0710*/  LEA R30, R36, R30, 0x3 ;  /* 0x0000001e241e7211 */ /* 0x000fe400078e18ff */
[C---:B------:R-:W-:Y:S02]  /*0720*/  LEA R13, R20.reuse, R13, 0x3 ;  /* 0x0000000d140d7211 */ /* 0x040fe400078e18ff */
[C---:B------:R-:W-:Y:S02]  /*0730*/  LEA R6, R20.reuse, R6, 0x3 ;  /* 0x0000000614067211 */ /* 0x040fe400078e18ff */
[C---:B------:R-:W-:Y:S02]  /*0740*/  LEA R7, R20.reuse, R7, 0x3 ;  /* 0x0000000714077211 */ /* 0x040fe400078e18ff */
[----:B------:R-:W-:-:S02]  /*0750*/  LEA R8, R20, R8, 0x3 ;  /* 0x0000000814087211 */ /* 0x000fc400078e18ff */
[C---:B------:R-:W-:Y:S02]  /*0760*/  LEA R9, R20.reuse, R9, 0x3 ;  /* 0x0000000914097211 */ /* 0x040fe400078e18ff */
[C---:B------:R-:W-:Y:S02]  /*0770*/  LEA R10, R20.reuse, R10, 0x3 ;  /* 0x0000000a140a7211 */ /* 0x040fe400078e18ff */
[C---:B------:R-:W-:Y:S02]  /*0780*/  LEA R11, R20.reuse, R11, 0x3 ;  /* 0x0000000b140b7211 */ /* 0x040fe400078e18ff */
[----:B------:R-:W-:Y:S01]  /*0790*/  LEA R12, R20, R12, 0x3 ;  /* 0x0000000c140c7211 */ /* 0x000fe200078e18ff */
[----:B--2---:R1:W-:Y:S01]  /*07a0*/  STG.E desc[UR12][R16.64], R19 ;  /* 0x0000001310007986 */ /* 0x0043e2000c10190c */
[----:B------:R-:W-:Y:S05]  /*07b0*/  @P0 BRA `(.L_x_1) ;  /* 0xfffffffc00240947 */ /* 0x000fea000383ffff */
[----:B------:R-:W-:-:S07]  /*07c0*/  LOP3.LUT R7, R4, 0x7ffffff8, RZ, 0xc0, !PT ;  /* 0x7ffffff804077812 */ /* 0x000fce00078ec0ff */
.L_x_0:
[----:B------:R-:W-:-:S13]  /*07d0*/  LOP3.LUT P0, R5, R4, 0x7, RZ, 0xc0, !PT ;  /* 0x0000000704057812 */ /* 0x000fda000780c0ff */
[----:B0-----:R-:W-:Y:S05]  /*07e0*/  @!P0 EXIT ;  /* 0x000000000000894d */ /* 0x001fea0003800000 */
[----:B------:R-:W0:Y:S01]  /*07f0*/  LDCU.64 UR4, c[0x0][0x3b0] ;  /* 0x00007600ff0477ac */ /* 0x000e220008000a00 */
[----:B------:R-:W-:Y:S02]  /*0800*/  ISETP.GE.U32.AND P0, PT, R5, 0x4, PT ;  /* 0x000000040500780c */ /* 0x000fe40003f06070 */
[----:B------:R-:W-:-:S04]  /*0810*/  LOP3.LUT R20, R4, 0x3, RZ, 0xc0, !PT ;  /* 0x0000000304147812 */ /* 0x000fc800078ec0ff */
[----:B------:R-:W-:Y:S02]  /*0820*/  ISETP.NE.AND P1, PT, R20, RZ, PT ;  /* 0x000000ff1400720c */ /* 0x000fe40003f25270 */
[----:B0-----:R-:W-:Y:S02]  /*0830*/  IADD3 R6, PT, PT, R2, UR5, RZ ;  /* 0x0000000502067c10 */ /* 0x001fe4000fffe0ff */
[----:B------:R-:W-:-:S03]  /*0840*/  IADD3 R5, PT, PT, R3, UR4, RZ ;  /* 0x0000000403057c10 */ /* 0x000fc6000fffe0ff */
[----:B------:R-:W-:Y:S06]  /*0850*/  @!P0 BRA `(.L_x_2) ;  /* 0x00000000009c8947 */ /* 0x000fec0003800000 */
[----:B------:R-:W0:Y:S01]  /*0860*/  LDC.64 R8, c[0x0][0x398] ;  /* 0x0000e600ff087b82 */ /* 0x000e220000000a00 */
[----:B------:R-:W-:Y:S01]  /*0870*/  IMAD R15, R7, R0, R3 ;  /* 0x00000000070f7224 */ /* 0x000fe200078e0203 */
[----:B------:R-:W2:Y:S03]  /*0880*/  LDCU UR4, c[0x0][0x3ac] ;  /* 0x00007580ff0477ac */ /* 0x000ea60008000800 */
[----:B------:R-:W-:Y:S01]  /*0890*/  IMAD R13, R15, UR14, R2 ;  /* 0x0000000e0f0d7c24 */ /* 0x000fe2000f8e0202 */
[----:B------:R-:W3:Y:S02]  /*08a0*/  LDCU UR5, c[0x0][0x38c] ;  /* 0x00007180ff0577ac */ /* 0x000ee40008000800 */
[----:B------:R-:W4:Y:S01]  /*08b0*/  LDC.64 R10, c[0x0][0x380] ;  /* 0x0000e000ff0a7b82 */ /* 0x000f220000000a00 */
[----:B------:R-:W5:Y:S01]  /*08c0*/  LDCU UR6, c[0x0][0x390] ;  /* 0x00007200ff0677ac */ /* 0x000f620008000800 */
[----:B0-----:R-:W-:-:S05]  /*08d0*/  IMAD.WIDE R12, R13, 0x4, R8 ;  /* 0x000000040d0c7825 */ /* 0x001fca00078e0208 */
[----:B------:R0:W4:Y:S01]  /*08e0*/  LDG.E R21, desc[UR12][R12.64] ;  /* 0x0000000c0c157981 */ /* 0x000122000c1e1900 */
[----:B--2---:R-:W-:Y:S02]  /*08f0*/  IADD3 R14, PT, PT, R7, UR4, RZ ;  /* 0x00000004070e7c10 */ /* 0x004fe4000fffe0ff */
[----:B-1----:R-:W-:-:S03]  /*0900*/  IADD3 R19, PT, PT, R15, R0, RZ ;  /* 0x000000000f137210 */ /* 0x002fc60007ffe0ff */
[----:B---3--:R-:W-:Y:S02]  /*0910*/  IMAD R17, R14, UR5, R5 ;  /* 0x000000050e117c24 */ /* 0x008fe4000f8e0205 */
[----:B------:R-:W-:Y:S02]  /*0920*/  IMAD R23, R19, UR14, R2 ;  /* 0x0000000e13177c24 */ /* 0x000fe4000f8e0202 */
[----:B-----5:R-:W-:Y:S02]  /*0930*/  IMAD R15, R17, UR6, R6 ;  /* 0x00000006110f7c24 */ /* 0x020fe4000f8e0206 */
[----:B0-----:R-:W-:-:S04]  /*0940*/  IMAD.WIDE R12, R23, 0x4, R8 ;  /* 0x00000004170c7825 */ /* 0x001fc800078e0208 */
[----:B----4-:R-:W-:-:S05]  /*0950*/  IMAD.WIDE R14, R15, 0x4, R10 ;  /* 0x000000040f0e7825 */ /* 0x010fca00078e020a */
[----:B------:R0:W-:Y:S04]  /*0960*/  STG.E desc[UR12][R14.64], R21 ;  /* 0x000000150e007986 */ /* 0x0001e8000c10190c */
[----:B------:R-:W2:Y:S01]  /*0970*/  LDG.E R23, desc[UR12][R12.64] ;  /* 0x0000000c0c177981 */ /* 0x000ea2000c1e1900 */
[----:B------:R-:W-:Y:S02]  /*0980*/  IADD3 R25, PT, PT, R17, UR5, RZ ;  /* 0x0000000511197c10 */ /* 0x000fe4000fffe0ff */
[----:B------:R-:W-:-:S03]  /*0990*/  IADD3 R27, PT, PT, R19, R0, RZ ;  /* 0x00000000131b7210 */ /* 0x000fc60007ffe0ff */
[----:B------:R-:W-:Y:S02]  /*09a0*/  IMAD R17, R25, UR6, R6 ;  /* 0x0000000619117c24 */ /* 0x000fe4000f8e0206 */
[----:B------:R-:W-:Y:S02]  /*09b0*/  IMAD R19, R27, UR14, R2 ;  /* 0x0000000e1b137c24 */ /* 0x000fe4000f8e0202 */
[----:B------:R-:W-:-:S04]  /*09c0*/  IMAD.WIDE R16, R17, 0x4, R10 ;  /* 0x0000000411107825 */ /* 0x000fc800078e020a */
[----:B------:R-:W-:Y:S01]  /*09d0*/  IMAD.WIDE R18, R19, 0x4, R8 ;  /* 0x0000000413127825 */ /* 0x000fe200078e0208 */
[----:B--2---:R0:W-:Y:S05]  /*09e0*/  STG.E desc[UR12][R16.64], R23 ;  /* 0x0000001710007986 */ /* 0x0041ea000c10190c */
        /* <DEDUP_REMOVED lines=10> */
[----:B------:R-:W-:-:S03]  /*0a90*/  IADD3 R7, PT, PT, R7, 0x4, RZ ;  /* 0x0000000407077810 */ /* 0x000fc60007ffe0ff */
[----:B------:R-:W-:-:S04]  /*0aa0*/  IMAD R25, R25, UR6, R6 ;  /* 0x0000000619197c24 */ /* 0x000fc8000f8e0206 */
[----:B------:R-:W-:-:S05]  /*0ab0*/  IMAD.WIDE R10, R25, 0x4, R10 ;  /* 0x00000004190a7825 */ /* 0x000fca00078e020a */
[----:B--2---:R0:W-:Y:S02]  /*0ac0*/  STG.E desc[UR12][R10.64], R9 ;  /* 0x000000090a007986 */ /* 0x0041e4000c10190c */
.L_x_2:
[----:B------:R-:W-:Y:S05]  /*0ad0*/  @!P1 EXIT ;  /* 0x000000000000994d */ /* 0x000fea0003800000 */
[----:B------:R-:W-:Y:S02]  /*0ae0*/  ISETP.NE.AND P0, PT, R20, 0x1, PT ;  /* 0x000000011400780c */ /* 0x000fe40003f05270 */
[----:B------:R-:W-:-:S04]  /*0af0*/  LOP3.LUT R4, R4, 0x1, RZ, 0xc0, !PT ;  /* 0x0000000104047812 */ /* 0x000fc800078ec0ff */
[----:B------:R-:W-:-:S07]  /*0b00*/  ISETP.NE.U32.AND P1, PT, R4, 0x1, PT ;  /* 0x000000010400780c */ /* 0x000fce0003f25070 */
[----:B------:R-:W-:Y:S06]  /*0b10*/  @!P0 BRA `(.L_x_3) ;  /* 0x00000000005c8947 */ /* 0x000fec0003800000 */
[----:B0-----:R-:W0:Y:S01]  /*0b20*/  LDC.64 R10, c[0x0][0x398] ;  /* 0x0000e600ff0a7b82 */ /* 0x001e220000000a00 */
[----:B------:R-:W-:Y:S01]  /*0b30*/  IMAD R15, R7, R0, R3 ;  /* 0x00000000070f7224 */ /* 0x000fe200078e0203 */
[----:B------:R-:W2:Y:S03]  /*0b40*/  LDCU UR4, c[0x0][0x3ac] ;  /* 0x00007580ff0477ac */ /* 0x000ea60008000800 */
[----:B------:R-:W-:Y:S01]  /*0b50*/  IMAD R13, R15, UR14, R2 ;  /* 0x0000000e0f0d7c24 */ /* 0x000fe2000f8e0202 */
[----:B------:R-:W3:Y:S02]  /*0b60*/  LDCU UR5, c[0x0][0x38c] ;  /* 0x00007180ff0577ac */ /* 0x000ee40008000800 */
[----:B------:R-:W4:Y:S01]  /*0b70*/  LDC.64 R8, c[0x0][0x380] ;  /* 0x0000e000ff087b82 */ /* 0x000f220000000a00 */
[----:B------:R-:W5:Y:S01]  /*0b80*/  LDCU UR6, c[0x0][0x390] ;  /* 0x00007200ff0677ac */ /* 0x000f620008000800 */
[----:B0-----:R-:W-:-:S06]  /*0b90*/  IMAD.WIDE R12, R13, 0x4, R10 ;  /* 0x000000040d0c7825 */ /* 0x001fcc00078e020a */
[----:B------:R-:W4:Y:S01]  /*0ba0*/  LDG.E R13, desc[UR12][R12.64] ;  /* 0x0000000c0c0d7981 */ /* 0x000f22000c1e1900 */
[----:B--2---:R-:W-:Y:S02]  /*0bb0*/  IADD3 R4, PT, PT, R7, UR4, RZ ;  /* 0x0000000407047c10 */ /* 0x004fe4000fffe0ff */
[----:B-1----:R-:W-:-:S03]  /*0bc0*/  IADD3 R19, PT, PT, R15, R0, RZ ;  /* 0x000000000f137210 */ /* 0x002fc60007ffe0ff */
[----:B---3--:R-:W-:Y:S02]  /*0bd0*/  IMAD R17, R4, UR5, R5 ;  /* 0x0000000504117c24 */ /* 0x008fe4000f8e0205 */
[----:B------:R-:W-:Y:S02]  /*0be0*/  IMAD R19, R19, UR14, R2 ;  /* 0x0000000e13137c24 */ /* 0x000fe4000f8e0202 */
[----:B-----5:R-:W-:Y:S02]  /*0bf0*/  IMAD R15, R17, UR6, R6 ;  /* 0x00000006110f7c24 */ /* 0x020fe4000f8e0206 */
[----:B------:R-:W-:-:S04]  /*0c00*/  IMAD.WIDE R10, R19, 0x4, R10 ;  /* 0x00000004130a7825 */ /* 0x000fc800078e020a */
[----:B----4-:R-:W-:-:S05]  /*0c10*/  IMAD.WIDE R14, R15, 0x4, R8 ;  /* 0x000000040f0e7825 */ /* 0x010fca00078e0208 */
[----:B------:R2:W-:Y:S04]  /*0c20*/  STG.E desc[UR12][R14.64], R13 ;  /* 0x0000000d0e007986 */ /* 0x0005e8000c10190c */
[----:B------:R-:W3:Y:S01]  /*0c30*/  LDG.E R11, desc[UR12][R10.64] ;  /* 0x0000000c0a0b7981 */ /* 0x000ee2000c1e1900 */
[----:B------:R-:W-:Y:S02]  /*0c40*/  IADD3 R17, PT, PT, R17, UR5, RZ ;  /* 0x0000000511117c10 */ /* 0x000fe4000fffe0ff */
[----:B------:R-:W-:-:S03]  /*0c50*/  IADD3 R7, PT, PT, R7, 0x2, RZ ;  /* 0x0000000207077810 */ /* 0x000fc60007ffe0ff */
[----:B------:R-:W-:-:S04]  /*0c60*/  IMAD R17, R17, UR6, R6 ;  /* 0x0000000611117c24 */ /* 0x000fc8000f8e0206 */
[----:B------:R-:W-:-:S05]  /*0c70*/  IMAD.WIDE R8, R17, 0x4, R8 ;  /* 0x0000000411087825 */ /* 0x000fca00078e0208 */
[----:B---3--:R2:W-:Y:S02]  /*0c80*/  STG.E desc[UR12][R8.64], R11 ;  /* 0x0000000b08007986 */ /* 0x0085e4000c10190c */
.L_x_3:
[----:B------:R-:W-:Y:S05]  /*0c90*/  @P1 EXIT ;  /* 0x000000000000194d */ /* 0x000fea0003800000 */
[----:B0-2---:R-:W0:Y:S01]  /*0ca0*/  LDC.64 R8, c[0x0][0x398] ;  /* 0x0000e600ff087b82 */ /* 0x005e220000000a00 */
[----:B------:R-:W-:Y:S01]  /*0cb0*/  IMAD R3, R7, R0, R3 ;  /* 0x0000000007037224 */ /* 0x000fe200078e0203 */
[----:B------:R-:W2:Y:S03]  /*0cc0*/  LDCU UR4, c[0x0][0x3ac] ;  /* 0x00007580ff0477ac */ /* 0x000ea60008000800 */
[----:B------:R-:W-:Y:S01]  /*0cd0*/  IMAD R3, R3, UR14, R2 ;  /* 0x0000000e03037c24 */ /* 0x000fe2000f8e0202 */
[----:B------:R-:W3:Y:S01]  /*0ce0*/  LDCU UR5, c[0x0][0x38c] ;  /* 0x00007180ff0577ac */ /* 0x000ee20008000800 */
[----:B------:R-:W4:Y:S02]  /*0cf0*/  LDCU UR6, c[0x0][0x390] ;  /* 0x00007200ff0677ac */ /* 0x000f240008000800 */
[----:B0-----:R-:W-:Y:S02]  /*0d00*/  IMAD.WIDE R2, R3, 0x4, R8 ;  /* 0x0000000403027825 */ /* 0x001fe400078e0208 */
[----:B------:R-:W0:Y:S04]  /*0d10*/  LDC.64 R8, c[0x0][0x380] ;  /* 0x0000e000ff087b82 */ /* 0x000e280000000a00 */
[----:B------:R-:W5:Y:S01]  /*0d20*/  LDG.E R3, desc[UR12][R2.64] ;  /* 0x0000000c02037981 */ /* 0x000f62000c1e1900 */
[----:B--2---:R-:W-:-:S05]  /*0d30*/  IADD3 R0, PT, PT, R7, UR4, RZ ;  /* 0x0000000407007c10 */ /* 0x004fca000fffe0ff */
[----:B---3--:R-:W-:-:S04]  /*0d40*/  IMAD R5, R0, UR5, R5 ;  /* 0x0000000500057c24 */ /* 0x008fc8000f8e0205 */
[----:B----4-:R-:W-:-:S04]  /*0d50*/  IMAD R5, R5, UR6, R6 ;  /* 0x0000000605057c24 */ /* 0x010fc8000f8e0206 */
[----:B0-----:R-:W-:-:S05]  /*0d60*/  IMAD.WIDE R4, R5, 0x4, R8 ;  /* 0x0000000405047825 */ /* 0x001fca00078e0208 */
[----:B-----5:R-:W-:Y:S01]  /*0d70*/  STG.E desc[UR12][R4.64], R3 ;  /* 0x0000000304007986 */ /* 0x020fe2000c10190c */
[----:B------:R-:W-:Y:S05]  /*0d80*/  EXIT ;  /* 0x000000000000794d */ /* 0x000fea0003800000 */
.L_x_4:
[----:B------:R-:W-:-:S00]  /*0d90*/  BRA `(.L_x_4) ;  /* 0xfffffffc00fc7947 */ /* 0x000fc0000383ffff */
[----:B------:R-:W-:-:S00]  /*0da0*/  NOP ;  /* 0x0000000000007918 */ /* 0x000fc00000000000 */
        /* <DEDUP_REMOVED lines=13> */
.L_x_5:


//--------------------- .nv.shared.reserved.0     --------------------------
	.section	.nv.shared.reserved.0,"aw",@nobits
	.weak		__nv_reservedSMEM_offset_0_alias
	.size		__nv_reservedSMEM_offset_0_alias, 0, 64
	.other		__nv_reservedSMEM_offset_0_alias,@"STO_CUDA_RESERVED_SHARED STV_DEFAULT"
__nv_reservedSMEM_offset_0_alias:
	.zero		0
	.zero		64


//--------------------- .nv.constant0._Z7copypadPfiiiS_iiiiii --------------------------
	.section	.nv.constant0._Z7copypadPfiiiS_iiiiii,"a",@progbits
	.sectionflags	@""
	.align	4
.nv.constant0._Z7copypadPfiiiS_iiiiii:
	.zero		952


//--------------------- SYMBOLS --------------------------

	.type		.nv.reservedSmem.offset0,@object
	.size		.nv.reservedSmem.offset0,0x4
